	.headerflags	@"EF_CUDA_TEXMODE_UNIFIED EF_CUDA_64BIT_ADDRESS EF_CUDA_ACCELERATORS EF_CUDA_SM90 EF_CUDA_VIRTUAL_SM(EF_CUDA_SM90)"
	.elftype	@"ET_EXEC"


//--------------------- .nv.info                  --------------------------
	.section	.nv.info,"",@"SHT_CUDA_INFO"
	.align	4


	//----- nvinfo : EIATTR_REGCOUNT
	.align		4
        /*0000*/ 	.byte	0x04, 0x2f
        /*0002*/ 	.short	(.L_2 - .L_1)
	.align		4
.L_1:
        /*0004*/ 	.word	index@(triton_poi_fused_add_mean_mul_pow_rsqrt_0)
        /*0008*/ 	.word	0x0000000e


	//----- nvinfo : EIATTR_MIN_STACK_SIZE
	.align		4
.L_2:
        /*000c*/ 	.byte	0x04, 0x12
        /*000e*/ 	.short	(.L_4 - .L_3)
	.align		4
.L_3:
        /*0010*/ 	.word	index@(triton_poi_fused_add_mean_mul_pow_rsqrt_0)
        /*0014*/ 	.word	0x00000000


	//----- nvinfo : EIATTR_FRAME_SIZE
	.align		4
.L_4:
        /*0018*/ 	.byte	0x04, 0x11
        /*001a*/ 	.short	(.L_6 - .L_5)
	.align		4
.L_5:
        /*001c*/ 	.word	index@(triton_poi_fused_add_mean_mul_pow_rsqrt_0)
        /*0020*/ 	.word	0x00000000


	//----- nvinfo : EIATTR_MIN_STACK_SIZE
	.align		4
.L_6:
        /*0024*/ 	.byte	0x04, 0x12
        /*0026*/ 	.short	(.L_8 - .L_7)
	.align		4
.L_7:
        /*0028*/ 	.word	index@(triton_poi_fused_add_mean_mul_pow_rsqrt_0)
        /*002c*/ 	.word	0x00000000
.L_8:


//--------------------- .nv.info.triton_poi_fused_add_mean_mul_pow_rsqrt_0 --------------------------
	.section	.nv.info.triton_poi_fused_add_mean_mul_pow_rsqrt_0,"",@"SHT_CUDA_INFO"
	.sectionflags	@""
	.align	4


	//----- nvinfo : EIATTR_CUDA_API_VERSION
	.align		4
        /*0000*/ 	.byte	0x04, 0x37
        /*0002*/ 	.short	(.L_10 - .L_9)
.L_9:
        /*0004*/ 	.word	0x0000007c


	//----- nvinfo : EIATTR_KPARAM_INFO
	.align		4
.L_10:
        /*0008*/ 	.byte	0x04, 0x17
        /*000a*/ 	.short	(.L_12 - .L_11)
.L_11:
        /*000c*/ 	.word	0x00000000
        /*0010*/ 	.short	0x0002
        /*0012*/ 	.short	0x0010
        /*0014*/ 	.byte	0x00, 0xf0, 0x11, 0x00


	//----- nvinfo : EIATTR_KPARAM_INFO
	.align		4
.L_12:
        /*0018*/ 	.byte	0x04, 0x17
        /*001a*/ 	.short	(.L_14 - .L_13)
.L_13:
        /*001c*/ 	.word	0x00000000
        /*0020*/ 	.short	0x0001
        /*0022*/ 	.short	0x0008
        /*0024*/ 	.byte	0x00, 0xf4, 0x21, 0x00


	//----- nvinfo : EIATTR_KPARAM_INFO
	.align		4
.L_14:
        /*0028*/ 	.byte	0x04, 0x17
        /*002a*/ 	.short	(.L_16 - .L_15)
.L_15:
        /*002c*/ 	.word	0x00000000
        /*0030*/ 	.short	0x0000
        /*0032*/ 	.short	0x0000
        /*0034*/ 	.byte	0x00, 0xf4, 0x21, 0x00


	//----- nvinfo : EIATTR_SPARSE_MMA_MASK
	.align		4
.L_16:
        /*0038*/ 	.byte	0x03, 0x50
        /*003a*/ 	.short	0x0000


	//----- nvinfo : EIATTR_MAXREG_COUNT
	.align		4
        /*003c*/ 	.byte	0x03, 0x1b
        /*003e*/ 	.short	0x00ff


	//----- nvinfo : EIATTR_EXIT_INSTR_OFFSETS
	.align		4
        /*0040*/ 	.byte	0x04, 0x1c
        /*0042*/ 	.short	(.L_18 - .L_17)


	//   ....[0]....
.L_17:
        /*0044*/ 	.word	0x00000210


	//   ....[1]....
        /*0048*/ 	.word	0x00000230


	//----- nvinfo : EIATTR_REQNTID
	.align		4
.L_18:
        /*004c*/ 	.byte	0x04, 0x10
        /*004e*/ 	.short	(.L_20 - .L_19)
.L_19:
        /*0050*/ 	.word	0x00000080
        /*0054*/ 	.word	0x00000001
        /*0058*/ 	.word	0x00000001


	//----- nvinfo : EIATTR_CBANK_PARAM_SIZE
	.align		4
.L_20:
        /*005c*/ 	.byte	0x03, 0x19
        /*005e*/ 	.short	0x0014


	//----- nvinfo : EIATTR_PARAM_CBANK
	.align		4
        /*0060*/ 	.byte	0x04, 0x0a
        /*0062*/ 	.short	(.L_22 - .L_21)
	.align		4
.L_21:
        /*0064*/ 	.word	index@(.nv.constant0.triton_poi_fused_add_mean_mul_pow_rsqrt_0)
        /*0068*/ 	.short	0x0210
        /*006a*/ 	.short	0x0014


	//----- nvinfo : EIATTR_SW_WAR
	.align		4
.L_22:
        /*006c*/ 	.byte	0x04, 0x36
        /*006e*/ 	.short	(.L_24 - .L_23)
.L_23:
        /*0070*/ 	.word	0x00000008
.L_24:


//--------------------- .nv.callgraph             --------------------------
	.section	.nv.callgraph,"",@"SHT_CUDA_CALLGRAPH"
	.align	4
	.sectionentsize	8
	.align		4
        /*0000*/ 	.word	0x00000000
	.align		4
        /*0004*/ 	.word	0xffffffff
	.align		4
        /*0008*/ 	.word	0x00000000
	.align		4
        /*000c*/ 	.word	0xfffffffe
	.align		4
        /*0010*/ 	.word	0x00000000
	.align		4
        /*0014*/ 	.word	0xfffffffd
	.align		4
        /*0018*/ 	.word	0x00000000
	.align		4
        /*001c*/ 	.word	0xfffffffc


//--------------------- .nv.constant4             --------------------------
	.section	.nv.constant4,"a",@progbits
	.align	8
	.align		8
.nv.constant4:
        /*0000*/ 	.dword	_$_str


//--------------------- .text.triton_poi_fused_add_mean_mul_pow_rsqrt_0 --------------------------
	.section	.text.triton_poi_fused_add_mean_mul_pow_rsqrt_0,"ax",@progbits
	.align	128
        .global         triton_poi_fused_add_mean_mul_pow_rsqrt_0
        .type           triton_poi_fused_add_mean_mul_pow_rsqrt_0,@function
        .size           triton_poi_fused_add_mean_mul_pow_rsqrt_0,(.L_x_1 - triton_poi_fused_add_mean_mul_pow_rsqrt_0)
        .other          triton_poi_fused_add_mean_mul_pow_rsqrt_0,@"STO_CUDA_ENTRY STV_DEFAULT"
triton_poi_fused_add_mean_mul_pow_rsqrt_0:
.text.triton_poi_fused_add_mean_mul_pow_rsqrt_0:
[----:B------:R-:W0:Y:S02]  /*0000*/  LDC R1, c[0x0][0x28] ;  /* 0x00000a00ff017b82 */ /* 0x000e240000000800 */
[----:B------:R-:W1:Y:S01]  /*0010*/  S2R R0, SR_TID.X ;  /* 0x0000000000007919 */ /* 0x000e620000002100 */
[----:B------:R-:W2:Y:S01]  /*0020*/  LDC.64 R2, c[0x0][0x210] ;  /* 0x00008400ff027b82 */ /* 0x000ea20000000a00 */
[----:B------:R-:W-:Y:S01]  /*0030*/  CS2R R6, SRZ ;  /* 0x0000000000067805 */ /* 0x000fe2000001ff00 */
[----:B------:R-:W-:Y:S01]  /*0040*/  ULDC.64 UR4, c[0x0][0x208] ;  /* 0x0000820000047ab9 */ /* 0x000fe20000000a00 */
[----:B------:R-:W3:Y:S01]  /*0050*/  S2R R9, SR_CTAID.X ;  /* 0x0000000000097919 */ /* 0x000ee20000002500 */
[----:B------:R-:W-:Y:S01]  /*0060*/  HFMA2.MMA R8, -RZ, RZ, 0, 0 ;  /* 0x00000000ff087435 */ /* 0x000fe200000001ff */
[----:B-1----:R-:W-:Y:S02]  /*0070*/  LOP3.LUT R0, R0, 0x7f, RZ, 0xc0, !PT ;  /* 0x0000007f00007812 */ /* 0x002fe400078ec0ff */
[----:B---3--:R-:W-:Y:S02]  /*0080*/  SHF.R.S32.HI R4, RZ, 0x18, R9 ;  /* 0x00000018ff047819 */ /* 0x008fe40000011409 */
[----:B------:R-:W-:-:S02]  /*0090*/  LEA R9, R9, R0, 0x7 ;  /* 0x0000000009097211 */ /* 0x000fc400078e38ff */
[----:B------:R-:W-:Y:S02]  /*00a0*/  SGXT R0, R4, 0x1 ;  /* 0x000000010400781a */ /* 0x000fe40000000200 */
[----:B------:R-:W-:Y:S02]  /*00b0*/  ISETP.GE.AND P0, PT, R9, 0x100, PT ;  /* 0x000001000900780c */ /* 0x000fe40003f06270 */
[----:B------:R-:W-:-:S04]  /*00c0*/  LEA.HI R0, R0, R9, RZ, 0x2 ;  /* 0x0000000900007211 */ /* 0x000fc800078f10ff */
[----:B------:R-:W-:-:S05]  /*00d0*/  LOP3.LUT R5, R0, 0xfffffffc, RZ, 0xc0, !PT ;  /* 0xfffffffc00057812 */ /* 0x000fca00078ec0ff */
[----:B--2---:R-:W-:-:S05]  /*00e0*/  IMAD.WIDE R4, R5, 0x4, R2 ;  /* 0x0000000405047825 */ /* 0x004fca00078e0202 */
[----:B------:R-:W2:Y:S01]  /*00f0*/  @!P0 LDG.E.EL R7, desc[UR4][R4.64+0x4] ;  /* 0x0000040404078981 */ /* 0x000ea2000c2e1900 */
[----:B------:R-:W-:-:S03]  /*0100*/  MOV R10, RZ ;  /* 0x000000ff000a7202 */ /* 0x000fc60000000f00 */
[----:B------:R-:W3:Y:S04]  /*0110*/  @!P0 LDG.E.EL R6, desc[UR4][R4.64] ;  /* 0x0000000404068981 */ /* 0x000ee8000c2e1900 */
[----:B------:R-:W4:Y:S04]  /*0120*/  @!P0 LDG.E.EL R8, desc[UR4][R4.64+0x8] ;  /* 0x0000080404088981 */ /* 0x000f28000c2e1900 */
[----:B------:R-:W5:Y:S01]  /*0130*/  @!P0 LDG.E.EL R10, desc[UR4][R4.64+0xc] ;  /* 0x00000c04040a8981 */ /* 0x000f62000c2e1900 */
[----:B------:R-:W-:Y:S01]  /*0140*/  HFMA2.MMA R0, -RZ, RZ, 0, 0 ;  /* 0x00000000ff007435 */ /* 0x000fe200000001ff */
[----:B------:R-:W-:-:S09]  /*0150*/  IMAD.WIDE R2, R9, 0x4, R2 ;  /* 0x0000000409027825 */ /* 0x000fd200078e0202 */
[----:B------:R-:W5:Y:S01]  /*0160*/  @!P0 LDG.E R0, desc[UR4][R2.64] ;  /* 0x0000000402008981 */ /* 0x000f62000c1e1900 */
[----:B--2---:R-:W-:-:S04]  /*0170*/  FMUL R7, R7, R7 ;  /* 0x0000000707077220 */ /* 0x004fc80000400000 */
[----:B---3--:R-:W-:-:S04]  /*0180*/  FFMA R7, R6, R6, R7 ;  /* 0x0000000606077223 */ /* 0x008fc80000000007 */
[----:B----4-:R-:W-:Y:S01]  /*0190*/  FFMA R11, R8, R8, R7 ;  /* 0x00000008080b7223 */ /* 0x010fe20000000007 */
[----:B------:R-:W-:Y:S01]  /*01a0*/  MOV R8, 0x3e800000 ;  /* 0x3e80000000087802 */ /* 0x000fe20000000f00 */
[----:B------:R-:W1:Y:S02]  /*01b0*/  LDC.64 R6, c[0x0][0x218] ;  /* 0x00008600ff067b82 */ /* 0x000e640000000a00 */
[----:B-----5:R-:W-:-:S04]  /*01c0*/  FFMA R11, R10, R10, R11 ;  /* 0x0000000a0a0b7223 */ /* 0x020fc8000000000b */
[----:B------:R-:W-:-:S06]  /*01d0*/  FFMA R11, R11, R8, 9.9999999747524270788e-07 ;  /* 0x358637bd0b0b7423 */ /* 0x000fcc0000000008 */
[----:B------:R-:W2:Y:S01]  /*01e0*/  MUFU.RSQ R11, R11 ;  /* 0x0000000b000b7308 */ /* 0x000ea20000001400 */
[----:B-1----:R-:W-:-:S04]  /*01f0*/  IMAD.WIDE R4, R9, 0x4, R6 ;  /* 0x0000000409047825 */ /* 0x002fc800078e0206 */
[----:B--2---:R-:W-:Y:S01]  /*0200*/  FMUL R7, R11, R0 ;  /* 0x000000000b077220 */ /* 0x004fe20000400000 */
[----:B------:R-:W-:Y:S06]  /*0210*/  @P0 EXIT ;  /* 0x000000000000094d */ /* 0x000fec0003800000 */
[----:B------:R-:W-:Y:S01]  /*0220*/  STG.E desc[UR4][R4.64], R7 ;  /* 0x0000000704007986 */ /* 0x000fe2000c101904 */
[----:B------:R-:W-:Y:S05]  /*0230*/  EXIT ;  /* 0x000000000000794d */ /* 0x000fea0003800000 */
.L_x_0:
[----:B------:R-:W-:-:S00]  /*0240*/  BRA `(.L_x_0) ;  /* 0xfffffffc00fc7947 */ /* 0x000fc0000383ffff */
[----:B------:R-:W-:-:S00]  /*0250*/  NOP ;  /* 0x0000000000007918 */ /* 0x000fc00000000000 */
        /* <DEDUP_REMOVED lines=10> */
.L_x_1:


//--------------------- .nv.global.init           --------------------------
	.section	.nv.global.init,"aw",@progbits
.nv.global.init:
	.type		_$_str,@object
	.size		_$_str,(.L_0 - _$_str)
_$_str:
        /*0000*/ 	.byte	0x5f, 0x5f, 0x43, 0x55, 0x44, 0x41, 0x5f, 0x46, 0x54, 0x5a, 0x00
.L_0:


//--------------------- .nv.constant0.triton_poi_fused_add_mean_mul_pow_rsqrt_0 --------------------------
	.section	.nv.constant0.triton_poi_fused_add_mean_mul_pow_rsqrt_0,"a",@progbits
	.sectionflags	@""
	.align	4
.nv.constant0.triton_poi_fused_add_mean_mul_pow_rsqrt_0:
	.zero		548
